//
// Generated by NVIDIA NVVM Compiler
//
// Compiler Build ID: CL-36424714
// Cuda compilation tools, release 13.0, V13.0.88
// Based on NVVM 20.0.0
//

.version 9.0
.target sm_100
.address_size 64

	// .globl	_Z17shift_xor_examplev
.extern .func  (.param .b32 func_retval0) vprintf
(
	.param .b64 vprintf_param_0,
	.param .b64 vprintf_param_1
)
;
.global .align 1 .b8 $str[43] = {84, 104, 114, 101, 97, 100, 32, 37, 100, 58, 32, 109, 121, 95, 118, 97, 108, 117, 101, 61, 37, 100, 44, 32, 110, 101, 105, 103, 104, 98, 111, 114, 95, 118, 97, 108, 117, 101, 61, 37, 100, 10};

.visible .entry _Z17shift_xor_examplev()
{
	.local .align 8 .b8 	__local_depot0[16];
	.reg .b64 	%SP;
	.reg .b64 	%SPL;
	.reg .pred 	%p<2>;
	.reg .b32 	%r<6>;
	.reg .b64 	%rd<5>;

	mov.u64 	%SPL, __local_depot0;
	cvta.local.u64 	%SP, %SPL;
	add.u64 	%rd1, %SP, 0;
	add.u64 	%rd2, %SPL, 0;
	mov.u32 	%r1, %tid.x;
	and.b32  	%r2, %r1, 31;
	shfl.sync.bfly.b32	%r3|%p1, %r2, 1, 31, -1;
	st.local.v2.u32 	[%rd2], {%r2, %r2};
	st.local.u32 	[%rd2+8], %r3;
	mov.u64 	%rd3, $str;
	cvta.global.u64 	%rd4, %rd3;
	{ // callseq 0, 0
	.param .b64 param0;
	st.param.b64 	[param0], %rd4;
	.param .b64 param1;
	st.param.b64 	[param1], %rd1;
	.param .b32 retval0;
	call.uni (retval0), 
	vprintf, 
	(
	param0, 
	param1
	);
	ld.param.b32 	%r4, [retval0];
	} // callseq 0
	ret;

}


// ===== COMPILED SASS (sm_100) =====

	.target	sm_100

	.elftype	@"ET_EXEC"


//--------------------- .note.nv.tkinfo           --------------------------
	.section	.note.nv.tkinfo,"",@"SHT_NOTE"
	.sectionflags	@"SHF_NOTE_NV_TKINFO"
	.tkinfo
        /*0018*/ 	.word	0x00000002
        /*0030*/ 	.string	""
        /*0030*/ 	.string	"ptxas"
        /*0030*/ 	.string	"Cuda compilation tools, release 13.0, V13.0.88"
        /*0030*/ 	.string	"Build cuda_13.0.r13.0/compiler.36424714_0"
        /*0030*/ 	.string	"-arch sm_100 -m 64 "



//--------------------- .note.nv.cuinfo           --------------------------
	.section	.note.nv.cuinfo,"",@"SHT_NOTE"
	.sectionflags	@"SHF_NOTE_NV_CUINFO"
        /*0018*/ 	.short	0x0002
        /*001a*/ 	.short	0x0064
        /*001c*/ 	.short	0x0082
	.zero		2


//--------------------- .nv.info                  --------------------------
	.section	.nv.info,"",@"SHT_CUDA_INFO"
	.align	4


	//----- nvinfo : EIATTR_REGCOUNT
	.align		4
        /*0000*/ 	.byte	0x04, 0x2f
        /*0002*/ 	.short	(.L_2 - .L_1)
	.align		4
.L_1:
        /*0004*/ 	.word	index@(_Z17shift_xor_examplev)
        /*0008*/ 	.word	0x00000018


	//----- nvinfo : EIATTR_FRAME_SIZE
	.align		4
.L_2:
        /*000c*/ 	.byte	0x04, 0x11
        /*000e*/ 	.short	(.L_4 - .L_3)
	.align		4
.L_3:
        /*0010*/ 	.word	index@(_Z17shift_xor_examplev)
        /*0014*/ 	.word	0x00000010


	//----- nvinfo : EIATTR_MIN_STACK_SIZE
	.align		4
.L_4:
        /*0018*/ 	.byte	0x04, 0x12
        /*001a*/ 	.short	(.L_6 - .L_5)
	.align		4
.L_5:
        /*001c*/ 	.word	index@(_Z17shift_xor_examplev)
        /*0020*/ 	.word	0x00000010
.L_6:


//--------------------- .nv.compat                --------------------------
	.section	.nv.compat,"",@"SHT_CUDA_COMPAT_INFO"
	.align	4
        /*0000*/ 	.byte	0x02, 0x09, 0x00, 0x00, 0x02, 0x02, 0x01, 0x00, 0x02, 0x05, 0x05, 0x00, 0x03, 0x07, 0x01, 0x01
        /*0010*/ 	.byte	0x02, 0x03, 0x00, 0x00, 0x02, 0x06, 0x01, 0x00, 0x04, 0x0b, 0x08, 0x00, 0x09, 0x00, 0x00, 0x00
        /*0020*/ 	.byte	0x00, 0x00, 0x00, 0x00


//--------------------- .nv.info._Z17shift_xor_examplev --------------------------
	.section	.nv.info._Z17shift_xor_examplev,"",@"SHT_CUDA_INFO"
	.sectionflags	@""
	.align	4


	//----- nvinfo : EIATTR_CUDA_API_VERSION
	.align		4
        /*0000*/ 	.byte	0x04, 0x37
        /*0002*/ 	.short	(.L_8 - .L_7)
.L_7:
        /*0004*/ 	.word	0x00000082


	//----- nvinfo : EIATTR_SPARSE_MMA_MASK
	.align		4
.L_8:
        /*0008*/ 	.byte	0x03, 0x50
        /*000a*/ 	.short	0x0000


	//----- nvinfo : EIATTR_MAXREG_COUNT
	.align		4
        /*000c*/ 	.byte	0x03, 0x1b
        /*000e*/ 	.short	0x00ff


	//----- nvinfo : EIATTR_EXTERNS
	.align		4
        /*0010*/ 	.byte	0x04, 0x0f
        /*0012*/ 	.short	(.L_10 - .L_9)


	//   ....[0]....
	.align		4
.L_9:
        /*0014*/ 	.word	index@(vprintf)


	//----- nvinfo : EIATTR_MERCURY_ISA_VERSION
	.align		4
.L_10:
        /*0018*/ 	.byte	0x03, 0x5f
        /*001a*/ 	.short	0x0101


	//----- nvinfo : EIATTR_COOP_GROUP_MASK_REGIDS
	.align		4
        /*001c*/ 	.byte	0x04, 0x29
        /*001e*/ 	.short	(.L_12 - .L_11)


	//   ....[0]....
.L_11:
        /*0020*/ 	.word	0xffffffff


	//----- nvinfo : EIATTR_COOP_GROUP_INSTR_OFFSETS
	.align		4
.L_12:
        /*0024*/ 	.byte	0x04, 0x28
        /*0026*/ 	.short	(.L_14 - .L_13)


	//   ....[0]....
.L_13:
        /*0028*/ 	.word	0x000000d0


	//----- nvinfo : EIATTR_VRC_CTA_INIT_COUNT
	.align		4
.L_14:
        /*002c*/ 	.byte	0x02, 0x4a
	.zero		1
	.zero		1


	//----- nvinfo : EIATTR_SYSCALL_OFFSETS
	.align		4
        /*0030*/ 	.byte	0x04, 0x46
        /*0032*/ 	.short	(.L_16 - .L_15)


	//   ....[0]....
.L_15:
        /*0034*/ 	.word	0x00000120


	//----- nvinfo : EIATTR_EXIT_INSTR_OFFSETS
	.align		4
.L_16:
        /*0038*/ 	.byte	0x04, 0x1c
        /*003a*/ 	.short	(.L_18 - .L_17)


	//   ....[0]....
.L_17:
        /*003c*/ 	.word	0x00000130


	//----- nvinfo : EIATTR_SW_WAR
	.align		4
.L_18:
        /*0040*/ 	.byte	0x04, 0x36
        /*0042*/ 	.short	(.L_20 - .L_19)
.L_19:
        /*0044*/ 	.word	0x00000008
.L_20:


//--------------------- .nv.callgraph             --------------------------
	.section	.nv.callgraph,"",@"SHT_CUDA_CALLGRAPH"
	.align	4
	.sectionentsize	8
	.align		4
        /*0000*/ 	.word	0x00000000
	.align		4
        /*0004*/ 	.word	0xffffffff
	.align		4
        /*0008*/ 	.word	index@(_Z17shift_xor_examplev)
	.align		4
        /*000c*/ 	.word	index@(vprintf)
	.align		4
        /*0010*/ 	.word	0x00000000
	.align		4
        /*0014*/ 	.word	0xfffffffe
	.align		4
        /*0018*/ 	.word	0x00000000
	.align		4
        /*001c*/ 	.word	0xfffffffd
	.align		4
        /*0020*/ 	.word	0x00000000
	.align		4
        /*0024*/ 	.word	0xfffffffc


//--------------------- .nv.constant4             --------------------------
	.section	.nv.constant4,"a",@progbits
	.align	8
	.align		8
.nv.constant4:
        /*0000*/ 	.dword	vprintf
	.align		8
        /*0008*/ 	.dword	$str


//--------------------- .text._Z17shift_xor_examplev --------------------------
	.section	.text._Z17shift_xor_examplev,"ax",@progbits
	.align	128
        .global         _Z17shift_xor_examplev
        .type           _Z17shift_xor_examplev,@function
        .size           _Z17shift_xor_examplev,(.L_x_2 - _Z17shift_xor_examplev)
        .other          _Z17shift_xor_examplev,@"STO_CUDA_ENTRY STV_DEFAULT"
_Z17shift_xor_examplev:
.text._Z17shift_xor_examplev:
[----:B------:R-:W0:Y:S01]  /*0000*/  LDC R1, c[0x0][0x37c] ;  /* 0x0000df00ff017b82 */ /* 0x000e220000000800 */
[----:B------:R-:W1:Y:S01]  /*0010*/  S2R R2, SR_TID.X ;  /* 0x0000000000027919 */ /* 0x000e620000002100 */
[----:B------:R-:W-:Y:S01]  /*0020*/  MOV R8, 0x0 ;  /* 0x0000000000087802 */ /* 0x000fe20000000f00 */
[----:B0-----:R-:W-:Y:S01]  /*0030*/  VIADD R1, R1, 0xfffffff0 ;  /* 0xfffffff001017836 */ /* 0x001fe20000000000 */
[----:B------:R-:W0:Y:S04]  /*0040*/  LDCU UR4, c[0x0][0x2f8] ;  /* 0x00005f00ff0477ac */ /* 0x000e280008000800 */
[----:B------:R-:W2:Y:S01]  /*0050*/  LDC.64 R8, c[0x4][R8] ;  /* 0x0100000008087b82 */ /* 0x000ea20000000a00 */
[----:B------:R-:W3:Y:S01]  /*0060*/  LDCU.64 UR6, c[0x4][0x8] ;  /* 0x01000100ff0677ac */ /* 0x000ee20008000a00 */
[----:B------:R-:W4:Y:S01]  /*0070*/  LDCU UR5, c[0x0][0x2fc] ;  /* 0x00005f80ff0577ac */ /* 0x000f220008000800 */
[----:B0-----:R-:W-:-:S02]  /*0080*/  IADD3 R6, P0, PT, R1, UR4, RZ ;  /* 0x0000000401067c10 */ /* 0x001fc4000ff1e0ff */
[----:B---3--:R-:W-:Y:S01]  /*0090*/  MOV R4, UR6 ;  /* 0x0000000600047c02 */ /* 0x008fe20008000f00 */
[----:B------:R-:W-:Y:S01]  /*00a0*/  IMAD.U32 R5, RZ, RZ, UR7 ;  /* 0x00000007ff057e24 */ /* 0x000fe2000f8e00ff */
[----:B----4-:R-:W-:Y:S02]  /*00b0*/  IADD3.X R7, PT, PT, RZ, UR5, RZ, P0, !PT ;  /* 0x00000005ff077c10 */ /* 0x010fe400087fe4ff */
[----:B-1----:R-:W-:-:S05]  /*00c0*/  LOP3.LUT R2, R2, 0x1f, RZ, 0xc0, !PT ;  /* 0x0000001f02027812 */ /* 0x002fca00078ec0ff */
[----:B------:R-:W0:Y:S01]  /*00d0*/  SHFL.BFLY PT, R0, R2, 0x1, 0x1f ;  /* 0x0c201f0002007f89 */ /* 0x000e2200000e0000 */
[----:B------:R-:W-:-:S05]  /*00e0*/  IMAD.MOV.U32 R3, RZ, RZ, R2 ;  /* 0x000000ffff037224 */ /* 0x000fca00078e0002 */
[----:B------:R1:W-:Y:S04]  /*00f0*/  STL.64 [R1], R2 ;  /* 0x0000000201007387 */ /* 0x0003e80000100a00 */
[----:B0-2---:R1:W-:Y:S02]  /*0100*/  STL [R1+0x8], R0 ;  /* 0x0000080001007387 */ /* 0x0053e40000100800 */
[----:B------:R-:W-:-:S07]  /*0110*/  LEPC R20, `(.L_x_0) ;  /* 0x000000001014794e */ /* 0x000fce0000000000 */
[----:B-1----:R-:W-:Y:S05]  /*0120*/  CALL.ABS.NOINC R8 ;  /* 0x0000000008007343 */ /* 0x002fea0003c00000 */
.L_x_0:
[----:B------:R-:W-:Y:S05]  /*0130*/  EXIT ;  /* 0x000000000000794d */ /* 0x000fea0003800000 */
.L_x_1:
[----:B------:R-:W-:-:S00]  /*0140*/  BRA `(.L_x_1) ;  /* 0xfffffffc00fc7947 */ /* 0x000fc0000383ffff */
[----:B------:R-:W-:-:S00]  /*0150*/  NOP ;  /* 0x0000000000007918 */ /* 0x000fc00000000000 */
        /* <DEDUP_REMOVED lines=10> */
.L_x_2:


//--------------------- .nv.global.init           --------------------------
	.section	.nv.global.init,"aw",@progbits
.nv.global.init:
	.type		$str,@object
	.size		$str,(.L_0 - $str)
$str:
        /*0000*/ 	.byte	0x54, 0x68, 0x72, 0x65, 0x61, 0x64, 0x20, 0x25, 0x64, 0x3a, 0x20, 0x6d, 0x79, 0x5f, 0x76, 0x61
        /*0010*/ 	.byte	0x6c, 0x75, 0x65, 0x3d, 0x25, 0x64, 0x2c, 0x20, 0x6e, 0x65, 0x69, 0x67, 0x68, 0x62, 0x6f, 0x72
        /*0020*/ 	.byte	0x5f, 0x76, 0x61, 0x6c, 0x75, 0x65, 0x3d, 0x25, 0x64, 0x0a, 0x00
.L_0:


//--------------------- .nv.shared.reserved.0     --------------------------
	.section	.nv.shared.reserved.0,"aw",@nobits
	.weak		__nv_reservedSMEM_offset_0_alias
	.size		__nv_reservedSMEM_offset_0_alias, 0, 64
	.other		__nv_reservedSMEM_offset_0_alias,@"STO_CUDA_RESERVED_SHARED STV_DEFAULT"
__nv_reservedSMEM_offset_0_alias:
	.zero		0
	.zero		64


//--------------------- .nv.constant0._Z17shift_xor_examplev --------------------------
	.section	.nv.constant0._Z17shift_xor_examplev,"a",@progbits
	.sectionflags	@""
	.align	4
.nv.constant0._Z17shift_xor_examplev:
	.zero		896


//--------------------- SYMBOLS --------------------------

	.type		.nv.reservedSmem.offset0,@object
	.size		.nv.reservedSmem.offset0,0x4
	.type		vprintf,@function
